//
// Generated by NVIDIA NVVM Compiler
//
// Compiler Build ID: CL-36424714
// Cuda compilation tools, release 13.0, V13.0.88
// Based on NVVM 20.0.0
//

.version 9.0
.target sm_100
.address_size 64

	// .globl	_Z23fillOneFloatArrayKerneliiPff

.visible .entry _Z23fillOneFloatArrayKerneliiPff(
	.param .u32 _Z23fillOneFloatArrayKerneliiPff_param_0,
	.param .u32 _Z23fillOneFloatArrayKerneliiPff_param_1,
	.param .u64 .ptr .align 1 _Z23fillOneFloatArrayKerneliiPff_param_2,
	.param .f32 _Z23fillOneFloatArrayKerneliiPff_param_3
)
{
	.reg .pred 	%p<3>;
	.reg .b32 	%r<12>;
	.reg .b32 	%f<7>;
	.reg .b64 	%rd<5>;

	ld.param.u32 	%r4, [_Z23fillOneFloatArrayKerneliiPff_param_0];
	ld.param.u32 	%r5, [_Z23fillOneFloatArrayKerneliiPff_param_1];
	ld.param.u64 	%rd2, [_Z23fillOneFloatArrayKerneliiPff_param_2];
	ld.param.f32 	%f2, [_Z23fillOneFloatArrayKerneliiPff_param_3];
	mov.u32 	%r6, %ctaid.x;
	mov.u32 	%r7, %ntid.x;
	mov.u32 	%r8, %tid.x;
	mad.lo.s32 	%r9, %r6, %r7, %r8;
	mul.lo.s32 	%r11, %r9, %r5;
	cvt.rn.f32.s32 	%f3, %r11;
	add.s32 	%r10, %r11, %r5;
	cvt.rn.f32.s32 	%f4, %r10;
	cvt.rn.f32.s32 	%f5, %r4;
	min.f32 	%f1, %f4, %f5;
	setp.leu.f32 	%p1, %f1, %f3;
	@%p1 bra 	$L__BB0_3;
	cvta.to.global.u64 	%rd1, %rd2;
$L__BB0_2:
	mul.wide.s32 	%rd3, %r11, 4;
	add.s64 	%rd4, %rd1, %rd3;
	st.global.f32 	[%rd4], %f2;
	add.s32 	%r11, %r11, 1;
	cvt.rn.f32.s32 	%f6, %r11;
	setp.gt.f32 	%p2, %f1, %f6;
	@%p2 bra 	$L__BB0_2;
$L__BB0_3:
	ret;

}


// ===== COMPILED SASS (sm_100) =====

	.target	sm_100

	.elftype	@"ET_EXEC"


//--------------------- .note.nv.tkinfo           --------------------------
	.section	.note.nv.tkinfo,"",@"SHT_NOTE"
	.sectionflags	@"SHF_NOTE_NV_TKINFO"
	.tkinfo
        /*0018*/ 	.word	0x00000002
        /*0030*/ 	.string	""
        /*0030*/ 	.string	"ptxas"
        /*0030*/ 	.string	"Cuda compilation tools, release 13.0, V13.0.88"
        /*0030*/ 	.string	"Build cuda_13.0.r13.0/compiler.36424714_0"
        /*0030*/ 	.string	"-arch sm_100 -m 64 "



//--------------------- .note.nv.cuinfo           --------------------------
	.section	.note.nv.cuinfo,"",@"SHT_NOTE"
	.sectionflags	@"SHF_NOTE_NV_CUINFO"
        /*0018*/ 	.short	0x0002
        /*001a*/ 	.short	0x0064
        /*001c*/ 	.short	0x0082
	.zero		2


//--------------------- .nv.info                  --------------------------
	.section	.nv.info,"",@"SHT_CUDA_INFO"
	.align	4


	//----- nvinfo : EIATTR_REGCOUNT
	.align		4
        /*0000*/ 	.byte	0x04, 0x2f
        /*0002*/ 	.short	(.L_1 - .L_0)
	.align		4
.L_0:
        /*0004*/ 	.word	index@(_Z23fillOneFloatArrayKerneliiPff)
        /*0008*/ 	.word	0x0000000c


	//----- nvinfo : EIATTR_FRAME_SIZE
	.align		4
.L_1:
        /*000c*/ 	.byte	0x04, 0x11
        /*000e*/ 	.short	(.L_3 - .L_2)
	.align		4
.L_2:
        /*0010*/ 	.word	index@(_Z23fillOneFloatArrayKerneliiPff)
        /*0014*/ 	.word	0x00000000


	//----- nvinfo : EIATTR_MIN_STACK_SIZE
	.align		4
.L_3:
        /*0018*/ 	.byte	0x04, 0x12
        /*001a*/ 	.short	(.L_5 - .L_4)
	.align		4
.L_4:
        /*001c*/ 	.word	index@(_Z23fillOneFloatArrayKerneliiPff)
        /*0020*/ 	.word	0x00000000
.L_5:


//--------------------- .nv.compat                --------------------------
	.section	.nv.compat,"",@"SHT_CUDA_COMPAT_INFO"
	.align	4
        /*0000*/ 	.byte	0x02, 0x09, 0x00, 0x00, 0x02, 0x02, 0x01, 0x00, 0x02, 0x05, 0x05, 0x00, 0x03, 0x07, 0x01, 0x01
        /*0010*/ 	.byte	0x02, 0x03, 0x00, 0x00, 0x02, 0x06, 0x01, 0x00, 0x04, 0x0b, 0x08, 0x00, 0x09, 0x00, 0x00, 0x00
        /*0020*/ 	.byte	0x00, 0x00, 0x00, 0x00


//--------------------- .nv.info._Z23fillOneFloatArrayKerneliiPff --------------------------
	.section	.nv.info._Z23fillOneFloatArrayKerneliiPff,"",@"SHT_CUDA_INFO"
	.sectionflags	@""
	.align	4


	//----- nvinfo : EIATTR_CUDA_API_VERSION
	.align		4
        /*0000*/ 	.byte	0x04, 0x37
        /*0002*/ 	.short	(.L_7 - .L_6)
.L_6:
        /*0004*/ 	.word	0x00000082


	//----- nvinfo : EIATTR_KPARAM_INFO
	.align		4
.L_7:
        /*0008*/ 	.byte	0x04, 0x17
        /*000a*/ 	.short	(.L_9 - .L_8)
.L_8:
        /*000c*/ 	.word	0x00000000
        /*0010*/ 	.short	0x0003
        /*0012*/ 	.short	0x0010
        /*0014*/ 	.byte	0x00, 0xf0, 0x11, 0x00


	//----- nvinfo : EIATTR_KPARAM_INFO
	.align		4
.L_9:
        /*0018*/ 	.byte	0x04, 0x17
        /*001a*/ 	.short	(.L_11 - .L_10)
.L_10:
        /*001c*/ 	.word	0x00000000
        /*0020*/ 	.short	0x0002
        /*0022*/ 	.short	0x0008
        /*0024*/ 	.byte	0x00, 0xf5, 0x21, 0x00


	//----- nvinfo : EIATTR_KPARAM_INFO
	.align		4
.L_11:
        /*0028*/ 	.byte	0x04, 0x17
        /*002a*/ 	.short	(.L_13 - .L_12)
.L_12:
        /*002c*/ 	.word	0x00000000
        /*0030*/ 	.short	0x0001
        /*0032*/ 	.short	0x0004
        /*0034*/ 	.byte	0x00, 0xf0, 0x11, 0x00


	//----- nvinfo : EIATTR_KPARAM_INFO
	.align		4
.L_13:
        /*0038*/ 	.byte	0x04, 0x17
        /*003a*/ 	.short	(.L_15 - .L_14)
.L_14:
        /*003c*/ 	.word	0x00000000
        /*0040*/ 	.short	0x0000
        /*0042*/ 	.short	0x0000
        /*0044*/ 	.byte	0x00, 0xf0, 0x11, 0x00


	//----- nvinfo : EIATTR_SPARSE_MMA_MASK
	.align		4
.L_15:
        /*0048*/ 	.byte	0x03, 0x50
        /*004a*/ 	.short	0x0000


	//----- nvinfo : EIATTR_MAXREG_COUNT
	.align		4
        /*004c*/ 	.byte	0x03, 0x1b
        /*004e*/ 	.short	0x00ff


	//----- nvinfo : EIATTR_MERCURY_ISA_VERSION
	.align		4
        /*0050*/ 	.byte	0x03, 0x5f
        /*0052*/ 	.short	0x0101


	//----- nvinfo : EIATTR_VRC_CTA_INIT_COUNT
	.align		4
        /*0054*/ 	.byte	0x02, 0x4a
	.zero		1
	.zero		1


	//----- nvinfo : EIATTR_EXIT_INSTR_OFFSETS
	.align		4
        /*0058*/ 	.byte	0x04, 0x1c
        /*005a*/ 	.short	(.L_17 - .L_16)


	//   ....[0]....
.L_16:
        /*005c*/ 	.word	0x000000d0


	//   ....[1]....
        /*0060*/ 	.word	0x00000170


	//----- nvinfo : EIATTR_CRS_STACK_SIZE
	.align		4
.L_17:
        /*0064*/ 	.byte	0x04, 0x1e
        /*0066*/ 	.short	(.L_19 - .L_18)
.L_18:
        /*0068*/ 	.word	0x00000000


	//----- nvinfo : EIATTR_CBANK_PARAM_SIZE
	.align		4
.L_19:
        /*006c*/ 	.byte	0x03, 0x19
        /*006e*/ 	.short	0x0014


	//----- nvinfo : EIATTR_PARAM_CBANK
	.align		4
        /*0070*/ 	.byte	0x04, 0x0a
        /*0072*/ 	.short	(.L_21 - .L_20)
	.align		4
.L_20:
        /*0074*/ 	.word	index@(.nv.constant0._Z23fillOneFloatArrayKerneliiPff)
        /*0078*/ 	.short	0x0380
        /*007a*/ 	.short	0x0014


	//----- nvinfo : EIATTR_SW_WAR
	.align		4
.L_21:
        /*007c*/ 	.byte	0x04, 0x36
        /*007e*/ 	.short	(.L_23 - .L_22)
.L_22:
        /*0080*/ 	.word	0x00000008
.L_23:


//--------------------- .nv.callgraph             --------------------------
	.section	.nv.callgraph,"",@"SHT_CUDA_CALLGRAPH"
	.align	4
	.sectionentsize	8
	.align		4
        /*0000*/ 	.word	0x00000000
	.align		4
        /*0004*/ 	.word	0xffffffff
	.align		4
        /*0008*/ 	.word	0x00000000
	.align		4
        /*000c*/ 	.word	0xfffffffe
	.align		4
        /*0010*/ 	.word	0x00000000
	.align		4
        /*0014*/ 	.word	0xfffffffd
	.align		4
        /*0018*/ 	.word	0x00000000
	.align		4
        /*001c*/ 	.word	0xfffffffc


//--------------------- .text._Z23fillOneFloatArrayKerneliiPff --------------------------
	.section	.text._Z23fillOneFloatArrayKerneliiPff,"ax",@progbits
	.align	128
        .global         _Z23fillOneFloatArrayKerneliiPff
        .type           _Z23fillOneFloatArrayKerneliiPff,@function
        .size           _Z23fillOneFloatArrayKerneliiPff,(.L_x_2 - _Z23fillOneFloatArrayKerneliiPff)
        .other          _Z23fillOneFloatArrayKerneliiPff,@"STO_CUDA_ENTRY STV_DEFAULT"
_Z23fillOneFloatArrayKerneliiPff:
.text._Z23fillOneFloatArrayKerneliiPff:
[----:B------:R-:W-:Y:S01]  /*0000*/  LDC R1, c[0x0][0x37c] ;  /* 0x0000df00ff017b82 */ /* 0x000fe20000000800 */
[----:B------:R-:W0:Y:S07]  /*0010*/  S2R R3, SR_TID.X ;  /* 0x0000000000037919 */ /* 0x000e2e0000002100 */
[----:B------:R-:W0:Y:S01]  /*0020*/  S2UR UR4, SR_CTAID.X ;  /* 0x00000000000479c3 */ /* 0x000e220000002500 */
[----:B------:R-:W1:Y:S07]  /*0030*/  LDCU.64 UR6, c[0x0][0x380] ;  /* 0x00007000ff0677ac */ /* 0x000e6e0008000a00 */
[----:B------:R-:W0:Y:S01]  /*0040*/  LDC R0, c[0x0][0x360] ;  /* 0x0000d800ff007b82 */ /* 0x000e220000000800 */
[----:B-1----:R-:W-:Y:S01]  /*0050*/  I2FP.F32.S32 R4, UR6 ;  /* 0x0000000600047c45 */ /* 0x002fe20008201400 */
[----:B0-----:R-:W-:-:S04]  /*0060*/  IMAD R0, R0, UR4, R3 ;  /* 0x0000000400007c24 */ /* 0x001fc8000f8e0203 */
[----:B------:R-:W-:-:S04]  /*0070*/  IMAD R0, R0, UR7, RZ ;  /* 0x0000000700007c24 */ /* 0x000fc8000f8e02ff */
[----:B------:R-:W-:-:S05]  /*0080*/  VIADD R2, R0, UR7 ;  /* 0x0000000700027c36 */ /* 0x000fca0008000000 */
[----:B------:R-:W-:Y:S02]  /*0090*/  I2FP.F32.S32 R3, R2 ;  /* 0x0000000200037245 */ /* 0x000fe40000201400 */
[----:B------:R-:W-:Y:S02]  /*00a0*/  I2FP.F32.S32 R2, R0 ;  /* 0x0000000000027245 */ /* 0x000fe40000201400 */
[----:B------:R-:W-:-:S04]  /*00b0*/  FMNMX R7, R3, R4, PT ;  /* 0x0000000403077209 */ /* 0x000fc80003800000 */
[----:B------:R-:W-:-:S13]  /*00c0*/  FSETP.GT.AND P0, PT, R7, R2, PT ;  /* 0x000000020700720b */ /* 0x000fda0003f04000 */
[----:B------:R-:W-:Y:S05]  /*00d0*/  @!P0 EXIT ;  /* 0x000000000000894d */ /* 0x000fea0003800000 */
[----:B------:R-:W0:Y:S01]  /*00e0*/  LDC R9, c[0x0][0x390] ;  /* 0x0000e400ff097b82 */ /* 0x000e220000000800 */
[----:B------:R-:W1:Y:S07]  /*00f0*/  LDCU.64 UR4, c[0x0][0x358] ;  /* 0x00006b00ff0477ac */ /* 0x000e6e0008000a00 */
[----:B------:R-:W2:Y:S02]  /*0100*/  LDC.64 R4, c[0x0][0x388] ;  /* 0x0000e200ff047b82 */ /* 0x000ea40000000a00 */
.L_x_0:
[----:B--2---:R-:W-:-:S04]  /*0110*/  IMAD.WIDE R2, R0, 0x4, R4 ;  /* 0x0000000400027825 */ /* 0x004fc800078e0204 */
[----:B------:R-:W-:Y:S01]  /*0120*/  VIADD R0, R0, 0x1 ;  /* 0x0000000100007836 */ /* 0x000fe20000000000 */
[----:B01----:R3:W-:Y:S04]  /*0130*/  STG.E desc[UR4][R2.64], R9 ;  /* 0x0000000902007986 */ /* 0x0037e8000c101904 */
[----:B------:R-:W-:-:S04]  /*0140*/  I2FP.F32.S32 R6, R0 ;  /* 0x0000000000067245 */ /* 0x000fc80000201400 */
[----:B------:R-:W-:-:S13]  /*0150*/  FSETP.GT.AND P0, PT, R7, R6, PT ;  /* 0x000000060700720b */ /* 0x000fda0003f04000 */
[----:B---3--:R-:W-:Y:S05]  /*0160*/  @P0 BRA `(.L_x_0) ;  /* 0xfffffffc00e80947 */ /* 0x008fea000383ffff */
[----:B------:R-:W-:Y:S05]  /*0170*/  EXIT ;  /* 0x000000000000794d */ /* 0x000fea0003800000 */
.L_x_1:
[----:B------:R-:W-:-:S00]  /*0180*/  BRA `(.L_x_1) ;  /* 0xfffffffc00fc7947 */ /* 0x000fc0000383ffff */
[----:B------:R-:W-:-:S00]  /*0190*/  NOP ;  /* 0x0000000000007918 */ /* 0x000fc00000000000 */
        /* <DEDUP_REMOVED lines=14> */
.L_x_2:


//--------------------- .nv.shared.reserved.0     --------------------------
	.section	.nv.shared.reserved.0,"aw",@nobits
	.weak		__nv_reservedSMEM_offset_0_alias
	.size		__nv_reservedSMEM_offset_0_alias, 0, 64
	.other		__nv_reservedSMEM_offset_0_alias,@"STO_CUDA_RESERVED_SHARED STV_DEFAULT"
__nv_reservedSMEM_offset_0_alias:
	.zero		0
	.zero		64


//--------------------- .nv.constant0._Z23fillOneFloatArrayKerneliiPff --------------------------
	.section	.nv.constant0._Z23fillOneFloatArrayKerneliiPff,"a",@progbits
	.sectionflags	@""
	.align	4
.nv.constant0._Z23fillOneFloatArrayKerneliiPff:
	.zero		916


//--------------------- SYMBOLS --------------------------

	.type		.nv.reservedSmem.offset0,@object
	.size		.nv.reservedSmem.offset0,0x4
